	.headerflags	@"EF_CUDA_TEXMODE_UNIFIED EF_CUDA_64BIT_ADDRESS EF_CUDA_ACCELERATORS EF_CUDA_SM90 EF_CUDA_VIRTUAL_SM(EF_CUDA_SM90)"
	.elftype	@"ET_EXEC"


//--------------------- .nv.info                  --------------------------
	.section	.nv.info,"",@"SHT_CUDA_INFO"
	.align	4


	//----- nvinfo : EIATTR_REGCOUNT
	.align		4
        /*0000*/ 	.byte	0x04, 0x2f
        /*0002*/ 	.short	(.L_3 - .L_2)
	.align		4
.L_2:
        /*0004*/ 	.word	index@(triton_poi_fused__native_batch_norm_legit_no_training_add_relu_9)
        /*0008*/ 	.word	0x00000020


	//----- nvinfo : EIATTR_MIN_STACK_SIZE
	.align		4
.L_3:
        /*000c*/ 	.byte	0x04, 0x12
        /*000e*/ 	.short	(.L_5 - .L_4)
	.align		4
.L_4:
        /*0010*/ 	.word	index@(triton_poi_fused__native_batch_norm_legit_no_training_add_relu_9)
        /*0014*/ 	.word	0x00000000


	//----- nvinfo : EIATTR_FRAME_SIZE
	.align		4
.L_5:
        /*0018*/ 	.byte	0x04, 0x11
        /*001a*/ 	.short	(.L_7 - .L_6)
	.align		4
.L_6:
        /*001c*/ 	.word	index@(triton_poi_fused__native_batch_norm_legit_no_training_add_relu_9)
        /*0020*/ 	.word	0x00000000


	//----- nvinfo : EIATTR_MIN_STACK_SIZE
	.align		4
.L_7:
        /*0024*/ 	.byte	0x04, 0x12
        /*0026*/ 	.short	(.L_9 - .L_8)
	.align		4
.L_8:
        /*0028*/ 	.word	index@(triton_poi_fused__native_batch_norm_legit_no_training_add_relu_9)
        /*002c*/ 	.word	0x00000000
.L_9:


//--------------------- .nv.info.triton_poi_fused__native_batch_norm_legit_no_training_add_relu_9 --------------------------
	.section	.nv.info.triton_poi_fused__native_batch_norm_legit_no_training_add_relu_9,"",@"SHT_CUDA_INFO"
	.sectionflags	@""
	.align	4


	//----- nvinfo : EIATTR_CUDA_API_VERSION
	.align		4
        /*0000*/ 	.byte	0x04, 0x37
        /*0002*/ 	.short	(.L_11 - .L_10)
.L_10:
        /*0004*/ 	.word	0x0000007c


	//----- nvinfo : EIATTR_KPARAM_INFO
	.align		4
.L_11:
        /*0008*/ 	.byte	0x04, 0x17
        /*000a*/ 	.short	(.L_13 - .L_12)
.L_12:
        /*000c*/ 	.word	0x00000000
        /*0010*/ 	.short	0x000b
        /*0012*/ 	.short	0x0058
        /*0014*/ 	.byte	0x00, 0xf0, 0x11, 0x00


	//----- nvinfo : EIATTR_KPARAM_INFO
	.align		4
.L_13:
        /*0018*/ 	.byte	0x04, 0x17
        /*001a*/ 	.short	(.L_15 - .L_14)
.L_14:
        /*001c*/ 	.word	0x00000000
        /*0020*/ 	.short	0x000a
        /*0022*/ 	.short	0x0050
        /*0024*/ 	.byte	0x00, 0xf4, 0x21, 0x00


	//----- nvinfo : EIATTR_KPARAM_INFO
	.align		4
.L_15:
        /*0028*/ 	.byte	0x04, 0x17
        /*002a*/ 	.short	(.L_17 - .L_16)
.L_16:
        /*002c*/ 	.word	0x00000000
        /*0030*/ 	.short	0x0009
        /*0032*/ 	.short	0x0048
        /*0034*/ 	.byte	0x00, 0xf4, 0x21, 0x00


	//----- nvinfo : EIATTR_KPARAM_INFO
	.align		4
.L_17:
        /*0038*/ 	.byte	0x04, 0x17
        /*003a*/ 	.short	(.L_19 - .L_18)
.L_18:
        /*003c*/ 	.word	0x00000000
        /*0040*/ 	.short	0x0008
        /*0042*/ 	.short	0x0040
        /*0044*/ 	.byte	0x00, 0xf4, 0x21, 0x00


	//----- nvinfo : EIATTR_KPARAM_INFO
	.align		4
.L_19:
        /*0048*/ 	.byte	0x04, 0x17
        /*004a*/ 	.short	(.L_21 - .L_20)
.L_20:
        /*004c*/ 	.word	0x00000000
        /*0050*/ 	.short	0x0007
        /*0052*/ 	.short	0x0038
        /*0054*/ 	.byte	0x00, 0xf4, 0x21, 0x00


	//----- nvinfo : EIATTR_KPARAM_INFO
	.align		4
.L_21:
        /*0058*/ 	.byte	0x04, 0x17
        /*005a*/ 	.short	(.L_23 - .L_22)
.L_22:
        /*005c*/ 	.word	0x00000000
        /*0060*/ 	.short	0x0006
        /*0062*/ 	.short	0x0030
        /*0064*/ 	.byte	0x00, 0xf4, 0x21, 0x00


	//----- nvinfo : EIATTR_KPARAM_INFO
	.align		4
.L_23:
        /*0068*/ 	.byte	0x04, 0x17
        /*006a*/ 	.short	(.L_25 - .L_24)
.L_24:
        /*006c*/ 	.word	0x00000000
        /*0070*/ 	.short	0x0005
        /*0072*/ 	.short	0x0028
        /*0074*/ 	.byte	0x00, 0xf4, 0x21, 0x00


	//----- nvinfo : EIATTR_KPARAM_INFO
	.align		4
.L_25:
        /*0078*/ 	.byte	0x04, 0x17
        /*007a*/ 	.short	(.L_27 - .L_26)
.L_26:
        /*007c*/ 	.word	0x00000000
        /*0080*/ 	.short	0x0004
        /*0082*/ 	.short	0x0020
        /*0084*/ 	.byte	0x00, 0xf4, 0x21, 0x00


	//----- nvinfo : EIATTR_KPARAM_INFO
	.align		4
.L_27:
        /*0088*/ 	.byte	0x04, 0x17
        /*008a*/ 	.short	(.L_29 - .L_28)
.L_28:
        /*008c*/ 	.word	0x00000000
        /*0090*/ 	.short	0x0003
        /*0092*/ 	.short	0x0018
        /*0094*/ 	.byte	0x00, 0xf4, 0x21, 0x00


	//----- nvinfo : EIATTR_KPARAM_INFO
	.align		4
.L_29:
        /*0098*/ 	.byte	0x04, 0x17
        /*009a*/ 	.short	(.L_31 - .L_30)
.L_30:
        /*009c*/ 	.word	0x00000000
        /*00a0*/ 	.short	0x0002
        /*00a2*/ 	.short	0x0010
        /*00a4*/ 	.byte	0x00, 0xf4, 0x21, 0x00


	//----- nvinfo : EIATTR_KPARAM_INFO
	.align		4
.L_31:
        /*00a8*/ 	.byte	0x04, 0x17
        /*00aa*/ 	.short	(.L_33 - .L_32)
.L_32:
        /*00ac*/ 	.word	0x00000000
        /*00b0*/ 	.short	0x0001
        /*00b2*/ 	.short	0x0008
        /*00b4*/ 	.byte	0x00, 0xf4, 0x21, 0x00


	//----- nvinfo : EIATTR_KPARAM_INFO
	.align		4
.L_33:
        /*00b8*/ 	.byte	0x04, 0x17
        /*00ba*/ 	.short	(.L_35 - .L_34)
.L_34:
        /*00bc*/ 	.word	0x00000000
        /*00c0*/ 	.short	0x0000
        /*00c2*/ 	.short	0x0000
        /*00c4*/ 	.byte	0x00, 0xf4, 0x21, 0x00


	//----- nvinfo : EIATTR_SPARSE_MMA_MASK
	.align		4
.L_35:
        /*00c8*/ 	.byte	0x03, 0x50
        /*00ca*/ 	.short	0x0000


	//----- nvinfo : EIATTR_MAXREG_COUNT
	.align		4
        /*00cc*/ 	.byte	0x03, 0x1b
        /*00ce*/ 	.short	0x00ff


	//----- nvinfo : EIATTR_EXIT_INSTR_OFFSETS
	.align		4
        /*00d0*/ 	.byte	0x04, 0x1c
        /*00d2*/ 	.short	(.L_37 - .L_36)


	//   ....[0]....
.L_36:
        /*00d4*/ 	.word	0x00000680


	//----- nvinfo : EIATTR_REQNTID
	.align		4
.L_37:
        /*00d8*/ 	.byte	0x04, 0x10
        /*00da*/ 	.short	(.L_39 - .L_38)
.L_38:
        /*00dc*/ 	.word	0x00000100
        /*00e0*/ 	.word	0x00000001
        /*00e4*/ 	.word	0x00000001


	//----- nvinfo : EIATTR_CBANK_PARAM_SIZE
	.align		4
.L_39:
        /*00e8*/ 	.byte	0x03, 0x19
        /*00ea*/ 	.short	0x005c


	//----- nvinfo : EIATTR_PARAM_CBANK
	.align		4
        /*00ec*/ 	.byte	0x04, 0x0a
        /*00ee*/ 	.short	(.L_41 - .L_40)
	.align		4
.L_40:
        /*00f0*/ 	.word	index@(.nv.constant0.triton_poi_fused__native_batch_norm_legit_no_training_add_relu_9)
        /*00f4*/ 	.short	0x0210
        /*00f6*/ 	.short	0x005c


	//----- nvinfo : EIATTR_SW_WAR
	.align		4
.L_41:
        /*00f8*/ 	.byte	0x04, 0x36
        /*00fa*/ 	.short	(.L_43 - .L_42)
.L_42:
        /*00fc*/ 	.word	0x00000008
.L_43:


//--------------------- .nv.callgraph             --------------------------
	.section	.nv.callgraph,"",@"SHT_CUDA_CALLGRAPH"
	.align	4
	.sectionentsize	8
	.align		4
        /*0000*/ 	.word	0x00000000
	.align		4
        /*0004*/ 	.word	0xffffffff
	.align		4
        /*0008*/ 	.word	0x00000000
	.align		4
        /*000c*/ 	.word	0xfffffffe
	.align		4
        /*0010*/ 	.word	0x00000000
	.align		4
        /*0014*/ 	.word	0xfffffffd
	.align		4
        /*0018*/ 	.word	0x00000000
	.align		4
        /*001c*/ 	.word	0xfffffffc


//--------------------- .nv.constant4             --------------------------
	.section	.nv.constant4,"a",@progbits
	.align	8
	.align		8
.nv.constant4:
        /*0000*/ 	.dword	_$_str
	.align		8
        /*0008*/ 	.dword	_$_str_$_2


//--------------------- .text.triton_poi_fused__native_batch_norm_legit_no_training_add_relu_9 --------------------------
	.section	.text.triton_poi_fused__native_batch_norm_legit_no_training_add_relu_9,"ax",@progbits
	.align	128
        .global         triton_poi_fused__native_batch_norm_legit_no_training_add_relu_9
        .type           triton_poi_fused__native_batch_norm_legit_no_training_add_relu_9,@function
        .size           triton_poi_fused__native_batch_norm_legit_no_training_add_relu_9,(.L_x_1 - triton_poi_fused__native_batch_norm_legit_no_training_add_relu_9)
        .other          triton_poi_fused__native_batch_norm_legit_no_training_add_relu_9,@"STO_CUDA_ENTRY STV_DEFAULT"
triton_poi_fused__native_batch_norm_legit_no_training_add_relu_9:
.text.triton_poi_fused__native_batch_norm_legit_no_training_add_relu_9:
[----:B------:R-:W-:Y:S01]  /*0000*/  LDC R1, c[0x0][0x28] ;  /* 0x00000a00ff017b82 */ /* 0x000fe20000000800 */
[----:B------:R-:W1:Y:S07]  /*0010*/  S2R R0, SR_TID.X ;  /* 0x0000000000007919 */ /* 0x000e6e0000002100 */
[----:B------:R-:W2:Y:S01]  /*0020*/  LDC.64 R6, c[0x0][0x228] ;  /* 0x00008a00ff067b82 */ /* 0x000ea20000000a00 */
[----:B------:R-:W-:Y:S01]  /*0030*/  ULDC.64 UR4, c[0x0][0x208] ;  /* 0x0000820000047ab9 */ /* 0x000fe20000000a00 */
[----:B------:R-:W3:Y:S06]  /*0040*/  S2R R5, SR_CTAID.X ;  /* 0x0000000000057919 */ /* 0x000eec0000002500 */
[----:B------:R-:W4:Y:S08]  /*0050*/  LDC.64 R12, c[0x0][0x218] ;  /* 0x00008600ff0c7b82 */ /* 0x000f300000000a00 */
[----:B------:R-:W5:Y:S08]  /*0060*/  LDC.64 R14, c[0x0][0x240] ;  /* 0x00009000ff0e7b82 */ /* 0x000f700000000a00 */
[----:B------:R-:W4:Y:S01]  /*0070*/  LDC.64 R16, c[0x0][0x220] ;  /* 0x00008800ff107b82 */ /* 0x000f220000000a00 */
[----:B-1----:R-:W-:-:S07]  /*0080*/  SHF.L.U32 R0, R0, 0x1, RZ ;  /* 0x0000000100007819 */ /* 0x002fce00000006ff */
[----:B------:R-:W1:Y:S01]  /*0090*/  LDC.64 R18, c[0x0][0x248] ;  /* 0x00009200ff127b82 */ /* 0x000e620000000a00 */
[----:B---3--:R-:W-:Y:S02]  /*00a0*/  SHF.R.S32.HI R3, RZ, 0x16, R5 ;  /* 0x00000016ff037819 */ /* 0x008fe40000011405 */
[----:B------:R-:W-:Y:S02]  /*00b0*/  LOP3.LUT R0, R0, 0x1fe, RZ, 0xc0, !PT ;  /* 0x000001fe00007812 */ /* 0x000fe400078ec0ff */
[----:B------:R-:W-:-:S03]  /*00c0*/  SGXT R3, R3, 0x1 ;  /* 0x000000010303781a */ /* 0x000fc60000000200 */
[----:B------:R-:W3:Y:S01]  /*00d0*/  LDC.64 R8, c[0x0][0x238] ;  /* 0x00008e00ff087b82 */ /* 0x000ee20000000a00 */
[----:B------:R-:W-:-:S04]  /*00e0*/  LEA R0, R5, R0, 0x9 ;  /* 0x0000000005007211 */ /* 0x000fc800078e48ff */
[----:B------:R-:W-:-:S03]  /*00f0*/  LEA.HI R4, R3, R0, RZ, 0x7 ;  /* 0x0000000003047211 */ /* 0x000fc600078f38ff */
[----:B------:R-:W1:Y:S01]  /*0100*/  LDC.64 R2, c[0x0][0x250] ;  /* 0x00009400ff027b82 */ /* 0x000e620000000a00 */
[----:B------:R-:W-:-:S04]  /*0110*/  LOP3.LUT R21, R4, 0xffffff80, RZ, 0xc0, !PT ;  /* 0xffffff8004157812 */ /* 0x000fc800078ec0ff */
[----:B------:R-:W-:-:S03]  /*0120*/  IADD3 R21, R0, -R21, RZ ;  /* 0x8000001500157210 */ /* 0x000fc60007ffe0ff */
[----:B------:R-:W3:Y:S02]  /*0130*/  LDC.64 R22, c[0x0][0x230] ;  /* 0x00008c00ff167b82 */ /* 0x000ee40000000a00 */
[----:B--2---:R-:W-:-:S06]  /*0140*/  IMAD.WIDE R6, R21, 0x4, R6 ;  /* 0x0000000415067825 */ /* 0x004fcc00078e0206 */
[----:B------:R-:W2:Y:S01]  /*0150*/  LDG.E.EL.64 R6, desc[UR4][R6.64] ;  /* 0x0000000406067981 */ /* 0x000ea2000c2e1b00 */
[----:B------:R-:W3:Y:S01]  /*0160*/  LDC.64 R10, c[0x0][0x258] ;  /* 0x00009600ff0a7b82 */ /* 0x000ee20000000a00 */
[----:B01----:R-:W-:-:S07]  /*0170*/  IMAD.WIDE R2, R21, 0x4, R2 ;  /* 0x0000000415027825 */ /* 0x003fce00078e0202 */
[----:B------:R-:W0:Y:S01]  /*0180*/  LDC.64 R4, c[0x0][0x260] ;  /* 0x00009800ff047b82 */ /* 0x000e220000000a00 */
[----:B------:R-:W2:Y:S01]  /*0190*/  LDG.E.EL.64 R2, desc[UR4][R2.64] ;  /* 0x0000000402027981 */ /* 0x000ea2000c2e1b00 */
[----:B----4-:R-:W-:-:S04]  /*01a0*/  IMAD.WIDE R12, R0, 0x4, R12 ;  /* 0x00000004000c7825 */ /* 0x010fc800078e020c */
[----:B-----5:R-:W-:Y:S02]  /*01b0*/  IMAD.WIDE R14, R0, 0x4, R14 ;  /* 0x00000004000e7825 */ /* 0x020fe400078e020e */
[----:B------:R-:W4:Y:S02]  /*01c0*/  LDG.E.64 R12, desc[UR4][R12.64] ;  /* 0x000000040c0c7981 */ /* 0x000f24000c1e1b00 */
[C---:B------:R-:W-:Y:S02]  /*01d0*/  IMAD.WIDE R16, R21.reuse, 0x4, R16 ;  /* 0x0000000415107825 */ /* 0x040fe400078e0210 */
[----:B------:R-:W5:Y:S02]  /*01e0*/  LDG.E.64 R14, desc[UR4][R14.64] ;  /* 0x000000040e0e7981 */ /* 0x000f64000c1e1b00 */
[C---:B------:R-:W-:Y:S02]  /*01f0*/  IMAD.WIDE R18, R21.reuse, 0x4, R18 ;  /* 0x0000000415127825 */ /* 0x040fe400078e0212 */
[----:B------:R-:W4:Y:S02]  /*0200*/  LDG.E.EL.64 R16, desc[UR4][R16.64] ;  /* 0x0000000410107981 */ /* 0x000f24000c2e1b00 */
[----:B---3--:R-:W-:-:S02]  /*0210*/  IMAD.WIDE R24, R21, 0x4, R8 ;  /* 0x0000000415187825 */ /* 0x008fc400078e0208 */
[----:B------:R-:W5:Y:S02]  /*0220*/  LDG.E.EL.64 R18, desc[UR4][R18.64] ;  /* 0x0000000412127981 */ /* 0x000f64000c2e1b00 */
[----:B------:R-:W-:-:S04]  /*0230*/  IMAD.WIDE R22, R21, 0x4, R22 ;  /* 0x0000000415167825 */ /* 0x000fc800078e0216 */
[C---:B------:R-:W-:Y:S02]  /*0240*/  IMAD.WIDE R10, R21.reuse, 0x4, R10 ;  /* 0x00000004150a7825 */ /* 0x040fe400078e020a */
[----:B------:R-:W3:Y:S02]  /*0250*/  LDG.E.EL.64 R22, desc[UR4][R22.64] ;  /* 0x0000000416167981 */ /* 0x000ee4000c2e1b00 */
[----:B0-----:R-:W-:Y:S02]  /*0260*/  IMAD.WIDE R8, R21, 0x4, R4 ;  /* 0x0000000415087825 */ /* 0x001fe400078e0204 */
[----:B------:R0:W3:Y:S04]  /*0270*/  LDG.E.EL.64 R4, desc[UR4][R24.64] ;  /* 0x0000000418047981 */ /* 0x0000e8000c2e1b00 */
[----:B------:R-:W3:Y:S04]  /*0280*/  LDG.E.EL.64 R10, desc[UR4][R10.64] ;  /* 0x000000040a0a7981 */ /* 0x000ee8000c2e1b00 */
[----:B------:R-:W3:Y:S01]  /*0290*/  LDG.E.EL.64 R8, desc[UR4][R8.64] ;  /* 0x0000000408087981 */ /* 0x000ee2000c2e1b00 */
[----:B--2---:R-:W-:Y:S01]  /*02a0*/  FADD R6, R6, 9.9999997473787516356e-06 ;  /* 0x3727c5ac06067421 */ /* 0x004fe20000000000 */
[----:B------:R-:W-:-:S05]  /*02b0*/  FADD R7, R7, 9.9999997473787516356e-06 ;  /* 0x3727c5ac07077421 */ /* 0x000fca0000000000 */
[----:B------:R-:W1:Y:S01]  /*02c0*/  MUFU.SQRT R6, R6 ;  /* 0x0000000600067308 */ /* 0x000e620000002000 */
[----:B------:R-:W-:Y:S01]  /*02d0*/  FADD R20, R2, 9.9999997473787516356e-06 ;  /* 0x3727c5ac02147421 */ /* 0x000fe20000000000 */
[----:B------:R-:W-:-:S06]  /*02e0*/  FADD R3, R3, 9.9999997473787516356e-06 ;  /* 0x3727c5ac03037421 */ /* 0x000fcc0000000000 */
[----:B------:R-:W2:Y:S08]  /*02f0*/  MUFU.SQRT R21, R7 ;  /* 0x0000000700157308 */ /* 0x000eb00000002000 */
[----:B------:R-:W4:Y:S01]  /*0300*/  MUFU.SQRT R26, R20 ;  /* 0x00000014001a7308 */ /* 0x000f220000002000 */
[----:B-1----:R-:W-:-:S07]  /*0310*/  FSETP.GT.AND P6, PT, R6, 8.50705917302346158658e+37, PT ;  /* 0x7e8000000600780b */ /* 0x002fce0003fc4000 */
[----:B0-----:R-:W0:Y:S01]  /*0320*/  MUFU.SQRT R25, R3 ;  /* 0x0000000300197308 */ /* 0x001e220000002000 */
[----:B------:R-:W-:Y:S01]  /*0330*/  HFMA2.MMA R2, -RZ, RZ, 1.625, 0 ;  /* 0x3e800000ff027435 */ /* 0x000fe200000001ff */
[----:B------:R-:W-:Y:S02]  /*0340*/  FSETP.GEU.AND P5, PT, R6, 1.175494350822287508e-38, PT ;  /* 0x008000000600780b */ /* 0x000fe40003fae000 */
[C---:B--2---:R-:W-:Y:S02]  /*0350*/  FSETP.GT.AND P4, PT, R21.reuse, 8.50705917302346158658e+37, PT ;  /* 0x7e8000001500780b */ /* 0x044fe40003f84000 */
[C---:B----4-:R-:W-:Y:S02]  /*0360*/  FSETP.GT.AND P3, PT, R26.reuse, 8.50705917302346158658e+37, PT ;  /* 0x7e8000001a00780b */ /* 0x050fe40003f64000 */
[----:B------:R-:W-:Y:S01]  /*0370*/  FSETP.GEU.AND P0, PT, R26, 1.175494350822287508e-38, PT ;  /* 0x008000001a00780b */ /* 0x000fe20003f0e000 */
[----:B------:R-:W-:Y:S01]  /*0380*/  @P6 FMUL R6, R6, 0.25 ;  /* 0x3e80000006066820 */ /* 0x000fe20000400000 */
[----:B------:R-:W-:-:S02]  /*0390*/  FSETP.GEU.AND P2, PT, R21, 1.175494350822287508e-38, PT ;  /* 0x008000001500780b */ /* 0x000fc40003f4e000 */
[C---:B0-----:R-:W-:Y:S02]  /*03a0*/  FSETP.GT.AND P1, PT, R25.reuse, 8.50705917302346158658e+37, PT ;  /* 0x7e8000001900780b */ /* 0x041fe40003f24000 */
[----:B------:R-:W-:Y:S02]  /*03b0*/  FSEL R3, R2, 1, P6 ;  /* 0x3f80000002037808 */ /* 0x000fe40003000000 */
[----:B------:R-:W-:Y:S01]  /*03c0*/  FSETP.GEU.AND P6, PT, R25, 1.175494350822287508e-38, PT ;  /* 0x008000001900780b */ /* 0x000fe20003fce000 */
[----:B------:R-:W-:Y:S02]  /*03d0*/  @!P5 FMUL R6, R6, 16777216 ;  /* 0x4b8000000606d820 */ /* 0x000fe40000400000 */
[----:B------:R-:W-:Y:S01]  /*03e0*/  @P3 FMUL R26, R26, 0.25 ;  /* 0x3e8000001a1a3820 */ /* 0x000fe20000400000 */
[----:B------:R-:W-:Y:S01]  /*03f0*/  @P4 FMUL R21, R21, 0.25 ;  /* 0x3e80000015154820 */ /* 0x000fe20000400000 */
[----:B------:R-:W0:Y:S02]  /*0400*/  MUFU.RCP R20, R6 ;  /* 0x0000000600147308 */ /* 0x000e240000001000 */
[----:B------:R-:W-:Y:S01]  /*0410*/  @!P0 FMUL R26, R26, 16777216 ;  /* 0x4b8000001a1a8820 */ /* 0x000fe20000400000 */
[----:B------:R-:W-:Y:S01]  /*0420*/  @!P2 FMUL R21, R21, 16777216 ;  /* 0x4b8000001515a820 */ /* 0x000fe20000400000 */
[----:B------:R-:W-:-:S04]  /*0430*/  @P1 FMUL R25, R25, 0.25 ;  /* 0x3e80000019191820 */ /* 0x000fc80000400000 */
[----:B------:R-:W-:Y:S01]  /*0440*/  @!P6 FMUL R25, R25, 16777216 ;  /* 0x4b8000001919e820 */ /* 0x000fe20000400000 */
[----:B------:R-:W1:Y:S01]  /*0450*/  MUFU.RCP R7, R26 ;  /* 0x0000001a00077308 */ /* 0x000e620000001000 */
[----:B------:R-:W-:Y:S01]  /*0460*/  @!P5 FMUL R3, R3, 16777216 ;  /* 0x4b8000000303d820 */ /* 0x000fe20000400000 */
[----:B------:R-:W-:-:S06]  /*0470*/  FSEL R28, R2, 1, P3 ;  /* 0x3f800000021c7808 */ /* 0x000fcc0001800000 */
[----:B------:R-:W2:Y:S01]  /*0480*/  MUFU.RCP R21, R21 ;  /* 0x0000001500157308 */ /* 0x000ea20000001000 */
[----:B------:R-:W-:-:S07]  /*0490*/  FSEL R24, R2, 1, P4 ;  /* 0x3f80000002187808 */ /* 0x000fce0002000000 */
[----:B------:R-:W4:Y:S01]  /*04a0*/  MUFU.RCP R6, R25 ;  /* 0x0000001900067308 */ /* 0x000f220000001000 */
[----:B------:R-:W-:Y:S01]  /*04b0*/  FSEL R27, R2, 1, P1 ;  /* 0x3f800000021b7808 */ /* 0x000fe20000800000 */
[----:B0-----:R-:W-:Y:S01]  /*04c0*/  FMUL R20, R20, R3 ;  /* 0x0000000314147220 */ /* 0x001fe20000400000 */
[----:B------:R-:W-:Y:S01]  /*04d0*/  @!P0 FMUL R28, R28, 16777216 ;  /* 0x4b8000001c1c8820 */ /* 0x000fe20000400000 */
[----:B------:R-:W0:Y:S01]  /*04e0*/  LDC.64 R2, c[0x0][0x210] ;  /* 0x00008400ff027b82 */ /* 0x000e220000000a00 */
[----:B------:R-:W-:Y:S01]  /*04f0*/  @!P2 FMUL R24, R24, 16777216 ;  /* 0x4b8000001818a820 */ /* 0x000fe20000400000 */
[----:B------:R-:W-:Y:S01]  /*0500*/  @!P6 FMUL R27, R27, 16777216 ;  /* 0x4b8000001b1be820 */ /* 0x000fe20000400000 */
[----:B-1----:R-:W-:Y:S01]  /*0510*/  FMUL R7, R7, R28 ;  /* 0x0000001c07077220 */ /* 0x002fe20000400000 */
[----:B------:R-:W-:Y:S01]  /*0520*/  FADD R29, R12, -R16 ;  /* 0x800000100c1d7221 */ /* 0x000fe20000000000 */
[----:B-----5:R-:W-:Y:S01]  /*0530*/  FADD R14, R14, -R18 ;  /* 0x800000120e0e7221 */ /* 0x020fe20000000000 */
[----:B--2---:R-:W-:Y:S01]  /*0540*/  FMUL R21, R21, R24 ;  /* 0x0000001815157220 */ /* 0x004fe20000400000 */
[----:B------:R-:W-:Y:S01]  /*0550*/  FADD R12, R13, -R17 ;  /* 0x800000110d0c7221 */ /* 0x000fe20000000000 */
[----:B------:R-:W-:Y:S01]  /*0560*/  FADD R15, R15, -R19 ;  /* 0x800000130f0f7221 */ /* 0x000fe20000000000 */
[----:B------:R-:W-:Y:S01]  /*0570*/  FMUL R29, R20, R29 ;  /* 0x0000001d141d7220 */ /* 0x000fe20000400000 */
[----:B------:R-:W-:Y:S01]  /*0580*/  FMUL R7, R7, R14 ;  /* 0x0000000e07077220 */ /* 0x000fe20000400000 */
[----:B----4-:R-:W-:Y:S01]  /*0590*/  FMUL R6, R6, R27 ;  /* 0x0000001b06067220 */ /* 0x010fe20000400000 */
[----:B------:R-:W-:Y:S01]  /*05a0*/  FMUL R12, R21, R12 ;  /* 0x0000000c150c7220 */ /* 0x000fe20000400000 */
[----:B---3--:R-:W-:Y:S01]  /*05b0*/  FFMA R4, R22, R29, R4 ;  /* 0x0000001d16047223 */ /* 0x008fe20000000004 */
[----:B------:R-:W-:Y:S01]  /*05c0*/  FFMA R7, R10, R7, R8 ;  /* 0x000000070a077223 */ /* 0x000fe20000000008 */
[----:B------:R-:W-:Y:S01]  /*05d0*/  FMUL R6, R6, R15 ;  /* 0x0000000f06067220 */ /* 0x000fe20000400000 */
[----:B------:R-:W-:-:S03]  /*05e0*/  FFMA R5, R23, R12, R5 ;  /* 0x0000000c17057223 */ /* 0x000fc60000000005 */
[----:B------:R-:W-:Y:S01]  /*05f0*/  FFMA R6, R11, R6, R9 ;  /* 0x000000060b067223 */ /* 0x000fe20000000009 */
[C---:B------:R-:W-:Y:S01]  /*0600*/  FSETP.GEU.AND P0, PT, R4.reuse, -R7, PT ;  /* 0x800000070400720b */ /* 0x040fe20003f0e000 */
[----:B------:R-:W-:Y:S02]  /*0610*/  FADD R4, R4, R7 ;  /* 0x0000000704047221 */ /* 0x000fe40000000000 */
[C---:B------:R-:W-:Y:S01]  /*0620*/  FADD R7, R5.reuse, R6 ;  /* 0x0000000605077221 */ /* 0x040fe20000000000 */
[----:B------:R-:W-:Y:S01]  /*0630*/  FSETP.GEU.AND P1, PT, R5, -R6, PT ;  /* 0x800000060500720b */ /* 0x000fe20003f2e000 */
[----:B0-----:R-:W-:Y:S01]  /*0640*/  IMAD.WIDE R2, R0, 0x4, R2 ;  /* 0x0000000400027825 */ /* 0x001fe200078e0202 */
[----:B------:R-:W-:Y:S02]  /*0650*/  FSEL R4, R4, RZ, P0 ;  /* 0x000000ff04047208 */ /* 0x000fe40000000000 */
[----:B------:R-:W-:-:S05]  /*0660*/  FSEL R5, R7, RZ, P1 ;  /* 0x000000ff07057208 */ /* 0x000fca0000800000 */
[----:B------:R-:W-:Y:S01]  /*0670*/  STG.E.64 desc[UR4][R2.64], R4 ;  /* 0x0000000402007986 */ /* 0x000fe2000c101b04 */
[----:B------:R-:W-:Y:S05]  /*0680*/  EXIT ;  /* 0x000000000000794d */ /* 0x000fea0003800000 */
.L_x_0:
[----:B------:R-:W-:-:S00]  /*0690*/  BRA `(.L_x_0) ;  /* 0xfffffffc00fc7947 */ /* 0x000fc0000383ffff */
[----:B------:R-:W-:-:S00]  /*06a0*/  NOP ;  /* 0x0000000000007918 */ /* 0x000fc00000000000 */
        /* <DEDUP_REMOVED lines=13> */
.L_x_1:


//--------------------- .nv.global.init           --------------------------
	.section	.nv.global.init,"aw",@progbits
.nv.global.init:
	.type		_$_str,@object
	.size		_$_str,(_$_str_$_2 - _$_str)
_$_str:
        /*0000*/ 	.byte	0x5f, 0x5f, 0x43, 0x55, 0x44, 0x41, 0x5f, 0x46, 0x54, 0x5a, 0x00
	.type		_$_str_$_2,@object
	.size		_$_str_$_2,(.L_1 - _$_str_$_2)
_$_str_$_2:
        /*000b*/ 	.byte	0x5f, 0x5f, 0x43, 0x55, 0x44, 0x41, 0x5f, 0x50, 0x52, 0x45, 0x43, 0x5f, 0x53, 0x51, 0x52, 0x54
        /*001b*/ 	.byte	0x00
.L_1:


//--------------------- .nv.constant0.triton_poi_fused__native_batch_norm_legit_no_training_add_relu_9 --------------------------
	.section	.nv.constant0.triton_poi_fused__native_batch_norm_legit_no_training_add_relu_9,"a",@progbits
	.sectionflags	@""
	.align	4
.nv.constant0.triton_poi_fused__native_batch_norm_legit_no_training_add_relu_9:
	.zero		620
